//
// Generated by NVIDIA NVVM Compiler
//
// Compiler Build ID: CL-36424714
// Cuda compilation tools, release 13.0, V13.0.88
// Based on NVVM 20.0.0
//

.version 9.0
.target sm_100
.address_size 64

	// .globl	_Z10CopyBufferPKjPj

.visible .entry _Z10CopyBufferPKjPj(
	.param .u64 .ptr .align 1 _Z10CopyBufferPKjPj_param_0,
	.param .u64 .ptr .align 1 _Z10CopyBufferPKjPj_param_1
)
{
	.reg .b32 	%r<10>;
	.reg .b64 	%rd<8>;

	ld.param.u64 	%rd1, [_Z10CopyBufferPKjPj_param_0];
	ld.param.u64 	%rd2, [_Z10CopyBufferPKjPj_param_1];
	mov.u32 	%r1, %ctaid.x;
	mov.u32 	%r2, %ntid.x;
	mov.u32 	%r3, %tid.x;
	mad.lo.s32 	%r4, %r1, %r2, %r3;
	shl.b32 	%r5, %r4, 2;
	cvta.to.global.u64 	%rd3, %rd1;
	cvta.to.global.u64 	%rd4, %rd2;
	mul.wide.s32 	%rd5, %r5, 4;
	add.s64 	%rd6, %rd3, %rd5;
	ld.global.u32 	%r6, [%rd6];
	add.s64 	%rd7, %rd4, %rd5;
	st.global.u32 	[%rd7], %r6;
	ld.global.u32 	%r7, [%rd6+4];
	st.global.u32 	[%rd7+4], %r7;
	ld.global.u32 	%r8, [%rd6+8];
	st.global.u32 	[%rd7+8], %r8;
	ld.global.u32 	%r9, [%rd6+12];
	st.global.u32 	[%rd7+12], %r9;
	ret;

}


// ===== COMPILED SASS (sm_100) =====

	.target	sm_100

	.elftype	@"ET_EXEC"


//--------------------- .note.nv.tkinfo           --------------------------
	.section	.note.nv.tkinfo,"",@"SHT_NOTE"
	.sectionflags	@"SHF_NOTE_NV_TKINFO"
	.tkinfo
        /*0018*/ 	.word	0x00000002
        /*0030*/ 	.string	""
        /*0030*/ 	.string	"ptxas"
        /*0030*/ 	.string	"Cuda compilation tools, release 13.0, V13.0.88"
        /*0030*/ 	.string	"Build cuda_13.0.r13.0/compiler.36424714_0"
        /*0030*/ 	.string	"-arch sm_100 -m 64 "



//--------------------- .note.nv.cuinfo           --------------------------
	.section	.note.nv.cuinfo,"",@"SHT_NOTE"
	.sectionflags	@"SHF_NOTE_NV_CUINFO"
        /*0018*/ 	.short	0x0002
        /*001a*/ 	.short	0x0064
        /*001c*/ 	.short	0x0082
	.zero		2


//--------------------- .nv.info                  --------------------------
	.section	.nv.info,"",@"SHT_CUDA_INFO"
	.align	4


	//----- nvinfo : EIATTR_REGCOUNT
	.align		4
        /*0000*/ 	.byte	0x04, 0x2f
        /*0002*/ 	.short	(.L_1 - .L_0)
	.align		4
.L_0:
        /*0004*/ 	.word	index@(_Z10CopyBufferPKjPj)
        /*0008*/ 	.word	0x00000010


	//----- nvinfo : EIATTR_FRAME_SIZE
	.align		4
.L_1:
        /*000c*/ 	.byte	0x04, 0x11
        /*000e*/ 	.short	(.L_3 - .L_2)
	.align		4
.L_2:
        /*0010*/ 	.word	index@(_Z10CopyBufferPKjPj)
        /*0014*/ 	.word	0x00000000


	//----- nvinfo : EIATTR_MIN_STACK_SIZE
	.align		4
.L_3:
        /*0018*/ 	.byte	0x04, 0x12
        /*001a*/ 	.short	(.L_5 - .L_4)
	.align		4
.L_4:
        /*001c*/ 	.word	index@(_Z10CopyBufferPKjPj)
        /*0020*/ 	.word	0x00000000
.L_5:


//--------------------- .nv.compat                --------------------------
	.section	.nv.compat,"",@"SHT_CUDA_COMPAT_INFO"
	.align	4
        /*0000*/ 	.byte	0x02, 0x09, 0x00, 0x00, 0x02, 0x02, 0x01, 0x00, 0x02, 0x05, 0x05, 0x00, 0x03, 0x07, 0x01, 0x01
        /*0010*/ 	.byte	0x02, 0x03, 0x00, 0x00, 0x02, 0x06, 0x01, 0x00, 0x04, 0x0b, 0x08, 0x00, 0x09, 0x00, 0x00, 0x00
        /*0020*/ 	.byte	0x00, 0x00, 0x00, 0x00


//--------------------- .nv.info._Z10CopyBufferPKjPj --------------------------
	.section	.nv.info._Z10CopyBufferPKjPj,"",@"SHT_CUDA_INFO"
	.sectionflags	@""
	.align	4


	//----- nvinfo : EIATTR_CUDA_API_VERSION
	.align		4
        /*0000*/ 	.byte	0x04, 0x37
        /*0002*/ 	.short	(.L_7 - .L_6)
.L_6:
        /*0004*/ 	.word	0x00000082


	//----- nvinfo : EIATTR_KPARAM_INFO
	.align		4
.L_7:
        /*0008*/ 	.byte	0x04, 0x17
        /*000a*/ 	.short	(.L_9 - .L_8)
.L_8:
        /*000c*/ 	.word	0x00000000
        /*0010*/ 	.short	0x0001
        /*0012*/ 	.short	0x0008
        /*0014*/ 	.byte	0x00, 0xf5, 0x21, 0x00


	//----- nvinfo : EIATTR_KPARAM_INFO
	.align		4
.L_9:
        /*0018*/ 	.byte	0x04, 0x17
        /*001a*/ 	.short	(.L_11 - .L_10)
.L_10:
        /*001c*/ 	.word	0x00000000
        /*0020*/ 	.short	0x0000
        /*0022*/ 	.short	0x0000
        /*0024*/ 	.byte	0x00, 0xf5, 0x21, 0x00


	//----- nvinfo : EIATTR_SPARSE_MMA_MASK
	.align		4
.L_11:
        /*0028*/ 	.byte	0x03, 0x50
        /*002a*/ 	.short	0x0000


	//----- nvinfo : EIATTR_MAXREG_COUNT
	.align		4
        /*002c*/ 	.byte	0x03, 0x1b
        /*002e*/ 	.short	0x00ff


	//----- nvinfo : EIATTR_MERCURY_ISA_VERSION
	.align		4
        /*0030*/ 	.byte	0x03, 0x5f
        /*0032*/ 	.short	0x0101


	//----- nvinfo : EIATTR_VRC_CTA_INIT_COUNT
	.align		4
        /*0034*/ 	.byte	0x02, 0x4a
	.zero		1
	.zero		1


	//----- nvinfo : EIATTR_EXIT_INSTR_OFFSETS
	.align		4
        /*0038*/ 	.byte	0x04, 0x1c
        /*003a*/ 	.short	(.L_13 - .L_12)


	//   ....[0]....
.L_12:
        /*003c*/ 	.word	0x00000130


	//----- nvinfo : EIATTR_CBANK_PARAM_SIZE
	.align		4
.L_13:
        /*0040*/ 	.byte	0x03, 0x19
        /*0042*/ 	.short	0x0010


	//----- nvinfo : EIATTR_PARAM_CBANK
	.align		4
        /*0044*/ 	.byte	0x04, 0x0a
        /*0046*/ 	.short	(.L_15 - .L_14)
	.align		4
.L_14:
        /*0048*/ 	.word	index@(.nv.constant0._Z10CopyBufferPKjPj)
        /*004c*/ 	.short	0x0380
        /*004e*/ 	.short	0x0010


	//----- nvinfo : EIATTR_SW_WAR
	.align		4
.L_15:
        /*0050*/ 	.byte	0x04, 0x36
        /*0052*/ 	.short	(.L_17 - .L_16)
.L_16:
        /*0054*/ 	.word	0x00000008
.L_17:


//--------------------- .nv.callgraph             --------------------------
	.section	.nv.callgraph,"",@"SHT_CUDA_CALLGRAPH"
	.align	4
	.sectionentsize	8
	.align		4
        /*0000*/ 	.word	0x00000000
	.align		4
        /*0004*/ 	.word	0xffffffff
	.align		4
        /*0008*/ 	.word	0x00000000
	.align		4
        /*000c*/ 	.word	0xfffffffe
	.align		4
        /*0010*/ 	.word	0x00000000
	.align		4
        /*0014*/ 	.word	0xfffffffd
	.align		4
        /*0018*/ 	.word	0x00000000
	.align		4
        /*001c*/ 	.word	0xfffffffc


//--------------------- .text._Z10CopyBufferPKjPj --------------------------
	.section	.text._Z10CopyBufferPKjPj,"ax",@progbits
	.align	128
        .global         _Z10CopyBufferPKjPj
        .type           _Z10CopyBufferPKjPj,@function
        .size           _Z10CopyBufferPKjPj,(.L_x_1 - _Z10CopyBufferPKjPj)
        .other          _Z10CopyBufferPKjPj,@"STO_CUDA_ENTRY STV_DEFAULT"
_Z10CopyBufferPKjPj:
.text._Z10CopyBufferPKjPj:
[----:B------:R-:W-:Y:S01]  /*0000*/  LDC R1, c[0x0][0x37c] ;  /* 0x0000df00ff017b82 */ /* 0x000fe20000000800 */
[----:B------:R-:W0:Y:S07]  /*0010*/  S2R R5, SR_TID.X ;  /* 0x0000000000057919 */ /* 0x000e2e0000002100 */
[----:B------:R-:W0:Y:S01]  /*0020*/  S2UR UR6, SR_CTAID.X ;  /* 0x00000000000679c3 */ /* 0x000e220000002500 */
[----:B------:R-:W1:Y:S07]  /*0030*/  LDCU.64 UR4, c[0x0][0x358] ;  /* 0x00006b00ff0477ac */ /* 0x000e6e0008000a00 */
[----:B------:R-:W0:Y:S08]  /*0040*/  LDC R0, c[0x0][0x360] ;  /* 0x0000d800ff007b82 */ /* 0x000e300000000800 */
[----:B------:R-:W2:Y:S01]  /*0050*/  LDC.64 R2, c[0x0][0x380] ;  /* 0x0000e000ff027b82 */ /* 0x000ea20000000a00 */
[----:B0-----:R-:W-:-:S07]  /*0060*/  IMAD R0, R0, UR6, R5 ;  /* 0x0000000600007c24 */ /* 0x001fce000f8e0205 */
[----:B------:R-:W0:Y:S01]  /*0070*/  LDC.64 R4, c[0x0][0x388] ;  /* 0x0000e200ff047b82 */ /* 0x000e220000000a00 */
[----:B------:R-:W-:-:S05]  /*0080*/  SHF.L.U32 R7, R0, 0x2, RZ ;  /* 0x0000000200077819 */ /* 0x000fca00000006ff */
[----:B--2---:R-:W-:-:S05]  /*0090*/  IMAD.WIDE R2, R7, 0x4, R2 ;  /* 0x0000000407027825 */ /* 0x004fca00078e0202 */
[----:B-1----:R-:W2:Y:S01]  /*00a0*/  LDG.E R9, desc[UR4][R2.64] ;  /* 0x0000000402097981 */ /* 0x002ea2000c1e1900 */
[----:B0-----:R-:W-:-:S05]  /*00b0*/  IMAD.WIDE R4, R7, 0x4, R4 ;  /* 0x0000000407047825 */ /* 0x001fca00078e0204 */
[----:B--2---:R-:W-:Y:S04]  /*00c0*/  STG.E desc[UR4][R4.64], R9 ;  /* 0x0000000904007986 */ /* 0x004fe8000c101904 */
[----:B------:R-:W2:Y:S04]  /*00d0*/  LDG.E R7, desc[UR4][R2.64+0x4] ;  /* 0x0000040402077981 */ /* 0x000ea8000c1e1900 */
[----:B--2---:R-:W-:Y:S04]  /*00e0*/  STG.E desc[UR4][R4.64+0x4], R7 ;  /* 0x0000040704007986 */ /* 0x004fe8000c101904 */
[----:B------:R-:W2:Y:S04]  /*00f0*/  LDG.E R11, desc[UR4][R2.64+0x8] ;  /* 0x00000804020b7981 */ /* 0x000ea8000c1e1900 */
[----:B--2---:R-:W-:Y:S04]  /*0100*/  STG.E desc[UR4][R4.64+0x8], R11 ;  /* 0x0000080b04007986 */ /* 0x004fe8000c101904 */
[----:B------:R-:W2:Y:S04]  /*0110*/  LDG.E R13, desc[UR4][R2.64+0xc] ;  /* 0x00000c04020d7981 */ /* 0x000ea8000c1e1900 */
[----:B--2---:R-:W-:Y:S01]  /*0120*/  STG.E desc[UR4][R4.64+0xc], R13 ;  /* 0x00000c0d04007986 */ /* 0x004fe2000c101904 */
[----:B------:R-:W-:Y:S05]  /*0130*/  EXIT ;  /* 0x000000000000794d */ /* 0x000fea0003800000 */
.L_x_0:
[----:B------:R-:W-:-:S00]  /*0140*/  BRA `(.L_x_0) ;  /* 0xfffffffc00fc7947 */ /* 0x000fc0000383ffff */
[----:B------:R-:W-:-:S00]  /*0150*/  NOP ;  /* 0x0000000000007918 */ /* 0x000fc00000000000 */
        /* <DEDUP_REMOVED lines=10> */
.L_x_1:


//--------------------- .nv.shared.reserved.0     --------------------------
	.section	.nv.shared.reserved.0,"aw",@nobits
	.weak		__nv_reservedSMEM_offset_0_alias
	.size		__nv_reservedSMEM_offset_0_alias, 0, 64
	.other		__nv_reservedSMEM_offset_0_alias,@"STO_CUDA_RESERVED_SHARED STV_DEFAULT"
__nv_reservedSMEM_offset_0_alias:
	.zero		0
	.zero		64


//--------------------- .nv.constant0._Z10CopyBufferPKjPj --------------------------
	.section	.nv.constant0._Z10CopyBufferPKjPj,"a",@progbits
	.sectionflags	@""
	.align	4
.nv.constant0._Z10CopyBufferPKjPj:
	.zero		912


//--------------------- SYMBOLS --------------------------

	.type		.nv.reservedSmem.offset0,@object
	.size		.nv.reservedSmem.offset0,0x4
